//
// Generated by NVIDIA NVVM Compiler
//
// Compiler Build ID: CL-36424714
// Cuda compilation tools, release 13.0, V13.0.88
// Based on NVVM 20.0.0
//

.version 9.0
.target sm_100
.address_size 64

	// .globl	_Z13rmsnormKernelPfS_ii

.visible .entry _Z13rmsnormKernelPfS_ii(
	.param .u64 .ptr .align 1 _Z13rmsnormKernelPfS_ii_param_0,
	.param .u64 .ptr .align 1 _Z13rmsnormKernelPfS_ii_param_1,
	.param .u32 _Z13rmsnormKernelPfS_ii_param_2,
	.param .u32 _Z13rmsnormKernelPfS_ii_param_3
)
{
	.reg .pred 	%p<13>;
	.reg .b32 	%r<37>;
	.reg .b32 	%f<88>;
	.reg .b64 	%rd<33>;

	ld.param.u64 	%rd9, [_Z13rmsnormKernelPfS_ii_param_0];
	ld.param.u64 	%rd8, [_Z13rmsnormKernelPfS_ii_param_1];
	ld.param.u32 	%r20, [_Z13rmsnormKernelPfS_ii_param_2];
	ld.param.u32 	%r19, [_Z13rmsnormKernelPfS_ii_param_3];
	cvta.to.global.u64 	%rd1, %rd9;
	mov.u32 	%r21, %ctaid.y;
	mov.u32 	%r22, %ntid.y;
	mov.u32 	%r23, %tid.y;
	mad.lo.s32 	%r1, %r21, %r22, %r23;
	mov.u32 	%r24, %ctaid.x;
	mov.u32 	%r25, %ntid.x;
	mov.u32 	%r26, %tid.x;
	mad.lo.s32 	%r2, %r24, %r25, %r26;
	setp.ge.s32 	%p1, %r1, %r20;
	setp.ge.s32 	%p2, %r2, %r19;
	or.pred  	%p3, %p1, %p2;
	@%p3 bra 	$L__BB0_15;
	setp.lt.s32 	%p4, %r19, 1;
	mov.f32 	%f87, 0f00000000;
	@%p4 bra 	$L__BB0_14;
	mul.lo.s32 	%r3, %r19, %r1;
	and.b32  	%r4, %r19, 15;
	setp.lt.u32 	%p5, %r19, 16;
	mov.f32 	%f87, 0f00000000;
	mov.b32 	%r34, 0;
	@%p5 bra 	$L__BB0_5;
	and.b32  	%r34, %r19, 2147483632;
	neg.s32 	%r32, %r34;
	mul.wide.u32 	%rd10, %r3, 4;
	add.s64 	%rd11, %rd10, %rd1;
	add.s64 	%rd31, %rd11, 32;
	mov.f32 	%f87, 0f00000000;
$L__BB0_4:
	.pragma "nounroll";
	ld.global.f32 	%f18, [%rd31+-32];
	fma.rn.f32 	%f19, %f18, %f18, %f87;
	ld.global.f32 	%f20, [%rd31+-28];
	fma.rn.f32 	%f21, %f20, %f20, %f19;
	ld.global.f32 	%f22, [%rd31+-24];
	fma.rn.f32 	%f23, %f22, %f22, %f21;
	ld.global.f32 	%f24, [%rd31+-20];
	fma.rn.f32 	%f25, %f24, %f24, %f23;
	ld.global.f32 	%f26, [%rd31+-16];
	fma.rn.f32 	%f27, %f26, %f26, %f25;
	ld.global.f32 	%f28, [%rd31+-12];
	fma.rn.f32 	%f29, %f28, %f28, %f27;
	ld.global.f32 	%f30, [%rd31+-8];
	fma.rn.f32 	%f31, %f30, %f30, %f29;
	ld.global.f32 	%f32, [%rd31+-4];
	fma.rn.f32 	%f33, %f32, %f32, %f31;
	ld.global.f32 	%f34, [%rd31];
	fma.rn.f32 	%f35, %f34, %f34, %f33;
	ld.global.f32 	%f36, [%rd31+4];
	fma.rn.f32 	%f37, %f36, %f36, %f35;
	ld.global.f32 	%f38, [%rd31+8];
	fma.rn.f32 	%f39, %f38, %f38, %f37;
	ld.global.f32 	%f40, [%rd31+12];
	fma.rn.f32 	%f41, %f40, %f40, %f39;
	ld.global.f32 	%f42, [%rd31+16];
	fma.rn.f32 	%f43, %f42, %f42, %f41;
	ld.global.f32 	%f44, [%rd31+20];
	fma.rn.f32 	%f45, %f44, %f44, %f43;
	ld.global.f32 	%f46, [%rd31+24];
	fma.rn.f32 	%f47, %f46, %f46, %f45;
	ld.global.f32 	%f48, [%rd31+28];
	fma.rn.f32 	%f87, %f48, %f48, %f47;
	add.s32 	%r32, %r32, 16;
	add.s64 	%rd31, %rd31, 64;
	setp.ne.s32 	%p6, %r32, 0;
	@%p6 bra 	$L__BB0_4;
$L__BB0_5:
	setp.eq.s32 	%p7, %r4, 0;
	@%p7 bra 	$L__BB0_14;
	and.b32  	%r10, %r19, 7;
	setp.lt.u32 	%p8, %r4, 8;
	@%p8 bra 	$L__BB0_8;
	add.s32 	%r28, %r34, %r3;
	mul.wide.u32 	%rd12, %r28, 4;
	add.s64 	%rd13, %rd1, %rd12;
	ld.global.f32 	%f50, [%rd13];
	fma.rn.f32 	%f51, %f50, %f50, %f87;
	cvt.u64.u32 	%rd14, %r3;
	cvt.u64.u32 	%rd15, %r34;
	add.s64 	%rd16, %rd15, %rd14;
	shl.b64 	%rd17, %rd16, 2;
	add.s64 	%rd18, %rd1, %rd17;
	ld.global.f32 	%f52, [%rd18+4];
	fma.rn.f32 	%f53, %f52, %f52, %f51;
	ld.global.f32 	%f54, [%rd18+8];
	fma.rn.f32 	%f55, %f54, %f54, %f53;
	ld.global.f32 	%f56, [%rd18+12];
	fma.rn.f32 	%f57, %f56, %f56, %f55;
	ld.global.f32 	%f58, [%rd18+16];
	fma.rn.f32 	%f59, %f58, %f58, %f57;
	ld.global.f32 	%f60, [%rd18+20];
	fma.rn.f32 	%f61, %f60, %f60, %f59;
	ld.global.f32 	%f62, [%rd18+24];
	fma.rn.f32 	%f63, %f62, %f62, %f61;
	ld.global.f32 	%f64, [%rd18+28];
	fma.rn.f32 	%f87, %f64, %f64, %f63;
	add.s32 	%r34, %r34, 8;
$L__BB0_8:
	setp.eq.s32 	%p9, %r10, 0;
	@%p9 bra 	$L__BB0_14;
	and.b32  	%r13, %r19, 3;
	setp.lt.u32 	%p10, %r10, 4;
	@%p10 bra 	$L__BB0_11;
	add.s32 	%r29, %r34, %r3;
	mul.wide.u32 	%rd19, %r29, 4;
	add.s64 	%rd20, %rd1, %rd19;
	ld.global.f32 	%f66, [%rd20];
	fma.rn.f32 	%f67, %f66, %f66, %f87;
	cvt.u64.u32 	%rd21, %r3;
	cvt.u64.u32 	%rd22, %r34;
	add.s64 	%rd23, %rd22, %rd21;
	shl.b64 	%rd24, %rd23, 2;
	add.s64 	%rd25, %rd1, %rd24;
	ld.global.f32 	%f68, [%rd25+4];
	fma.rn.f32 	%f69, %f68, %f68, %f67;
	ld.global.f32 	%f70, [%rd25+8];
	fma.rn.f32 	%f71, %f70, %f70, %f69;
	ld.global.f32 	%f72, [%rd25+12];
	fma.rn.f32 	%f87, %f72, %f72, %f71;
	add.s32 	%r34, %r34, 4;
$L__BB0_11:
	setp.eq.s32 	%p11, %r13, 0;
	@%p11 bra 	$L__BB0_14;
	add.s32 	%r30, %r34, %r3;
	mul.wide.u32 	%rd26, %r30, 4;
	add.s64 	%rd32, %rd1, %rd26;
	neg.s32 	%r36, %r13;
$L__BB0_13:
	.pragma "nounroll";
	ld.global.f32 	%f73, [%rd32];
	fma.rn.f32 	%f87, %f73, %f73, %f87;
	add.s64 	%rd32, %rd32, 4;
	add.s32 	%r36, %r36, 1;
	setp.ne.s32 	%p12, %r36, 0;
	@%p12 bra 	$L__BB0_13;
$L__BB0_14:
	cvt.rn.f32.s32 	%f74, %r19;
	div.rn.f32 	%f75, %f87, %f74;
	sqrt.rn.f32 	%f76, %f75;
	mad.lo.s32 	%r31, %r19, %r1, %r2;
	mul.wide.s32 	%rd27, %r31, 4;
	add.s64 	%rd28, %rd1, %rd27;
	ld.global.f32 	%f77, [%rd28];
	div.rn.f32 	%f78, %f77, %f76;
	cvta.to.global.u64 	%rd29, %rd8;
	add.s64 	%rd30, %rd29, %rd27;
	st.global.f32 	[%rd30], %f78;
$L__BB0_15:
	ret;

}


// ===== COMPILED SASS (sm_100) =====

	.target	sm_100

	.elftype	@"ET_EXEC"


//--------------------- .note.nv.tkinfo           --------------------------
	.section	.note.nv.tkinfo,"",@"SHT_NOTE"
	.sectionflags	@"SHF_NOTE_NV_TKINFO"
	.tkinfo
        /*0018*/ 	.word	0x00000002
        /*0030*/ 	.string	""
        /*0030*/ 	.string	"ptxas"
        /*0030*/ 	.string	"Cuda compilation tools, release 13.0, V13.0.88"
        /*0030*/ 	.string	"Build cuda_13.0.r13.0/compiler.36424714_0"
        /*0030*/ 	.string	"-arch sm_100 -m 64 "



//--------------------- .note.nv.cuinfo           --------------------------
	.section	.note.nv.cuinfo,"",@"SHT_NOTE"
	.sectionflags	@"SHF_NOTE_NV_CUINFO"
        /*0018*/ 	.short	0x0002
        /*001a*/ 	.short	0x0064
        /*001c*/ 	.short	0x0082
	.zero		2


//--------------------- .nv.info                  --------------------------
	.section	.nv.info,"",@"SHT_CUDA_INFO"
	.align	4


	//----- nvinfo : EIATTR_REGCOUNT
	.align		4
        /*0000*/ 	.byte	0x04, 0x2f
        /*0002*/ 	.short	(.L_1 - .L_0)
	.align		4
.L_0:
        /*0004*/ 	.word	index@(_Z13rmsnormKernelPfS_ii)
        /*0008*/ 	.word	0x0000001f


	//----- nvinfo : EIATTR_FRAME_SIZE
	.align		4
.L_1:
        /*000c*/ 	.byte	0x04, 0x11
        /*000e*/ 	.short	(.L_3 - .L_2)
	.align		4
.L_2:
        /*0010*/ 	.word	index@($__internal_1_$__cuda_sm3x_div_rn_noftz_f32_slowpath)
        /*0014*/ 	.word	0x00000000


	//----- nvinfo : EIATTR_FRAME_SIZE
	.align		4
.L_3:
        /*0018*/ 	.byte	0x04, 0x11
        /*001a*/ 	.short	(.L_5 - .L_4)
	.align		4
.L_4:
        /*001c*/ 	.word	index@($__internal_0_$__cuda_sm20_sqrt_rn_f32_slowpath)
        /*0020*/ 	.word	0x00000000


	//----- nvinfo : EIATTR_FRAME_SIZE
	.align		4
.L_5:
        /*0024*/ 	.byte	0x04, 0x11
        /*0026*/ 	.short	(.L_7 - .L_6)
	.align		4
.L_6:
        /*0028*/ 	.word	index@(_Z13rmsnormKernelPfS_ii)
        /*002c*/ 	.word	0x00000000


	//----- nvinfo : EIATTR_MIN_STACK_SIZE
	.align		4
.L_7:
        /*0030*/ 	.byte	0x04, 0x12
        /*0032*/ 	.short	(.L_9 - .L_8)
	.align		4
.L_8:
        /*0034*/ 	.word	index@(_Z13rmsnormKernelPfS_ii)
        /*0038*/ 	.word	0x00000000
.L_9:


//--------------------- .nv.compat                --------------------------
	.section	.nv.compat,"",@"SHT_CUDA_COMPAT_INFO"
	.align	4
        /*0000*/ 	.byte	0x02, 0x09, 0x00, 0x00, 0x02, 0x02, 0x01, 0x00, 0x02, 0x05, 0x05, 0x00, 0x03, 0x07, 0x01, 0x01
        /*0010*/ 	.byte	0x02, 0x03, 0x00, 0x00, 0x02, 0x06, 0x01, 0x00, 0x04, 0x0b, 0x08, 0x00, 0x01, 0x00, 0x00, 0x00
        /*0020*/ 	.byte	0x00, 0x00, 0x00, 0x00


//--------------------- .nv.info._Z13rmsnormKernelPfS_ii --------------------------
	.section	.nv.info._Z13rmsnormKernelPfS_ii,"",@"SHT_CUDA_INFO"
	.sectionflags	@""
	.align	4


	//----- nvinfo : EIATTR_CUDA_API_VERSION
	.align		4
        /*0000*/ 	.byte	0x04, 0x37
        /*0002*/ 	.short	(.L_11 - .L_10)
.L_10:
        /*0004*/ 	.word	0x00000082


	//----- nvinfo : EIATTR_KPARAM_INFO
	.align		4
.L_11:
        /*0008*/ 	.byte	0x04, 0x17
        /*000a*/ 	.short	(.L_13 - .L_12)
.L_12:
        /*000c*/ 	.word	0x00000000
        /*0010*/ 	.short	0x0003
        /*0012*/ 	.short	0x0014
        /*0014*/ 	.byte	0x00, 0xf0, 0x11, 0x00


	//----- nvinfo : EIATTR_KPARAM_INFO
	.align		4
.L_13:
        /*0018*/ 	.byte	0x04, 0x17
        /*001a*/ 	.short	(.L_15 - .L_14)
.L_14:
        /*001c*/ 	.word	0x00000000
        /*0020*/ 	.short	0x0002
        /*0022*/ 	.short	0x0010
        /*0024*/ 	.byte	0x00, 0xf0, 0x11, 0x00


	//----- nvinfo : EIATTR_KPARAM_INFO
	.align		4
.L_15:
        /*0028*/ 	.byte	0x04, 0x17
        /*002a*/ 	.short	(.L_17 - .L_16)
.L_16:
        /*002c*/ 	.word	0x00000000
        /*0030*/ 	.short	0x0001
        /*0032*/ 	.short	0x0008
        /*0034*/ 	.byte	0x00, 0xf5, 0x21, 0x00


	//----- nvinfo : EIATTR_KPARAM_INFO
	.align		4
.L_17:
        /*0038*/ 	.byte	0x04, 0x17
        /*003a*/ 	.short	(.L_19 - .L_18)
.L_18:
        /*003c*/ 	.word	0x00000000
        /*0040*/ 	.short	0x0000
        /*0042*/ 	.short	0x0000
        /*0044*/ 	.byte	0x00, 0xf5, 0x21, 0x00


	//----- nvinfo : EIATTR_SPARSE_MMA_MASK
	.align		4
.L_19:
        /*0048*/ 	.byte	0x03, 0x50
        /*004a*/ 	.short	0x0000


	//----- nvinfo : EIATTR_MAXREG_COUNT
	.align		4
        /*004c*/ 	.byte	0x03, 0x1b
        /*004e*/ 	.short	0x00ff


	//----- nvinfo : EIATTR_MERCURY_ISA_VERSION
	.align		4
        /*0050*/ 	.byte	0x03, 0x5f
        /*0052*/ 	.short	0x0101


	//----- nvinfo : EIATTR_VRC_CTA_INIT_COUNT
	.align		4
        /*0054*/ 	.byte	0x02, 0x4a
	.zero		1
	.zero		1


	//----- nvinfo : EIATTR_EXIT_INSTR_OFFSETS
	.align		4
        /*0058*/ 	.byte	0x04, 0x1c
        /*005a*/ 	.short	(.L_21 - .L_20)


	//   ....[0]....
.L_20:
        /*005c*/ 	.word	0x000000c0


	//   ....[1]....
        /*0060*/ 	.word	0x00000b50


	//----- nvinfo : EIATTR_CRS_STACK_SIZE
	.align		4
.L_21:
        /*0064*/ 	.byte	0x04, 0x1e
        /*0066*/ 	.short	(.L_23 - .L_22)
.L_22:
        /*0068*/ 	.word	0x00000000


	//----- nvinfo : EIATTR_CBANK_PARAM_SIZE
	.align		4
.L_23:
        /*006c*/ 	.byte	0x03, 0x19
        /*006e*/ 	.short	0x0018


	//----- nvinfo : EIATTR_PARAM_CBANK
	.align		4
        /*0070*/ 	.byte	0x04, 0x0a
        /*0072*/ 	.short	(.L_25 - .L_24)
	.align		4
.L_24:
        /*0074*/ 	.word	index@(.nv.constant0._Z13rmsnormKernelPfS_ii)
        /*0078*/ 	.short	0x0380
        /*007a*/ 	.short	0x0018


	//----- nvinfo : EIATTR_SW_WAR
	.align		4
.L_25:
        /*007c*/ 	.byte	0x04, 0x36
        /*007e*/ 	.short	(.L_27 - .L_26)
.L_26:
        /*0080*/ 	.word	0x00000008
.L_27:


//--------------------- .nv.callgraph             --------------------------
	.section	.nv.callgraph,"",@"SHT_CUDA_CALLGRAPH"
	.align	4
	.sectionentsize	8
	.align		4
        /*0000*/ 	.word	0x00000000
	.align		4
        /*0004*/ 	.word	0xffffffff
	.align		4
        /*0008*/ 	.word	0x00000000
	.align		4
        /*000c*/ 	.word	0xfffffffe
	.align		4
        /*0010*/ 	.word	0x00000000
	.align		4
        /*0014*/ 	.word	0xfffffffd
	.align		4
        /*0018*/ 	.word	0x00000000
	.align		4
        /*001c*/ 	.word	0xfffffffc


//--------------------- .text._Z13rmsnormKernelPfS_ii --------------------------
	.section	.text._Z13rmsnormKernelPfS_ii,"ax",@progbits
	.align	128
        .global         _Z13rmsnormKernelPfS_ii
        .type           _Z13rmsnormKernelPfS_ii,@function
        .size           _Z13rmsnormKernelPfS_ii,(.L_x_27 - _Z13rmsnormKernelPfS_ii)
        .other          _Z13rmsnormKernelPfS_ii,@"STO_CUDA_ENTRY STV_DEFAULT"
_Z13rmsnormKernelPfS_ii:
.text._Z13rmsnormKernelPfS_ii:
[----:B------:R-:W-:Y:S01]  /*0000*/  LDC R1, c[0x0][0x37c] ;  /* 0x0000df00ff017b82 */ /* 0x000fe20000000800 */
[----:B------:R-:W0:Y:S07]  /*0010*/  S2R R3, SR_TID.X ;  /* 0x0000000000037919 */ /* 0x000e2e0000002100 */
[----:B------:R-:W1:Y:S01]  /*0020*/  LDC R5, c[0x0][0x364] ;  /* 0x0000d900ff057b82 */ /* 0x000e620000000800 */
[----:B------:R-:W2:Y:S01]  /*0030*/  LDCU.64 UR6, c[0x0][0x390] ;  /* 0x00007200ff0677ac */ /* 0x000ea20008000a00 */
[----:B------:R-:W1:Y:S06]  /*0040*/  S2R R0, SR_TID.Y ;  /* 0x0000000000007919 */ /* 0x000e6c0000002200 */
[----:B------:R-:W0:Y:S08]  /*0050*/  S2UR UR5, SR_CTAID.X ;  /* 0x00000000000579c3 */ /* 0x000e300000002500 */
[----:B------:R-:W0:Y:S08]  /*0060*/  LDC R2, c[0x0][0x360] ;  /* 0x0000d800ff027b82 */ /* 0x000e300000000800 */
[----:B------:R-:W1:Y:S01]  /*0070*/  S2UR UR4, SR_CTAID.Y ;  /* 0x00000000000479c3 */ /* 0x000e620000002600 */
[----:B0-----:R-:W-:-:S05]  /*0080*/  IMAD R2, R2, UR5, R3 ;  /* 0x0000000502027c24 */ /* 0x001fca000f8e0203 */
[----:B--2---:R-:W-:Y:S01]  /*0090*/  ISETP.GE.AND P0, PT, R2, UR7, PT ;  /* 0x0000000702007c0c */ /* 0x004fe2000bf06270 */
[----:B-1----:R-:W-:-:S05]  /*00a0*/  IMAD R5, R5, UR4, R0 ;  /* 0x0000000405057c24 */ /* 0x002fca000f8e0200 */
[----:B------:R-:W-:-:S13]  /*00b0*/  ISETP.GE.OR P0, PT, R5, UR6, P0 ;  /* 0x0000000605007c0c */ /* 0x000fda0008706670 */
[----:B------:R-:W-:Y:S05]  /*00c0*/  @P0 EXIT ;  /* 0x000000000000094d */ /* 0x000fea0003800000 */
[----:B------:R-:W-:Y:S01]  /*00d0*/  UISETP.GE.AND UP0, UPT, UR7, 0x1, UPT ;  /* 0x000000010700788c */ /* 0x000fe2000bf06270 */
[----:B------:R-:W-:Y:S01]  /*00e0*/  HFMA2 R3, -RZ, RZ, 0, 0 ;  /* 0x00000000ff037431 */ /* 0x000fe200000001ff */
[----:B------:R-:W0:Y:S07]  /*00f0*/  LDCU.64 UR8, c[0x0][0x358] ;  /* 0x00006b00ff0877ac */ /* 0x000e2e0008000a00 */
[----:B------:R-:W-:Y:S05]  /*0100*/  BRA.U !UP0, `(.L_x_0) ;  /* 0x0000000508cc7547 */ /* 0x000fea000b800000 */
[----:B------:R-:W-:Y:S02]  /*0110*/  UISETP.GE.U32.AND UP1, UPT, UR7, 0x10, UPT ;  /* 0x000000100700788c */ /* 0x000fe4000bf26070 */
[----:B------:R-:W-:Y:S01]  /*0120*/  IMAD R0, R5, UR7, RZ ;  /* 0x0000000705007c24 */ /* 0x000fe2000f8e02ff */
[----:B------:R-:W-:Y:S01]  /*0130*/  ULOP3.LUT UR5, UR7, 0xf, URZ, 0xc0, !UPT ;  /* 0x0000000f07057892 */ /* 0x000fe2000f8ec0ff */
[----:B------:R-:W-:Y:S01]  /*0140*/  IMAD.MOV.U32 R3, RZ, RZ, RZ ;  /* 0x000000ffff037224 */ /* 0x000fe200078e00ff */
[----:B------:R-:W-:Y:S02]  /*0150*/  UMOV UR4, URZ ;  /* 0x000000ff00047c82 */ /* 0x000fe40008000000 */
[----:B------:R-:W-:Y:S02]  /*0160*/  UISETP.NE.AND UP0, UPT, UR5, URZ, UPT ;  /* 0x000000ff0500728c */ /* 0x000fe4000bf05270 */
[----:B------:R-:W-:Y:S09]  /*0170*/  BRA.U !UP1, `(.L_x_1) ;  /* 0x0000000109b07547 */ /* 0x000ff2000b800000 */
[----:B------:R-:W1:Y:S01]  /*0180*/  LDC.64 R6, c[0x0][0x380] ;  /* 0x0000e000ff067b82 */ /* 0x000e620000000a00 */
[----:B------:R-:W-:Y:S01]  /*0190*/  ULOP3.LUT UR4, UR7, 0x7ffffff0, URZ, 0xc0, !UPT ;  /* 0x7ffffff007047892 */ /* 0x000fe2000f8ec0ff */
[----:B------:R-:W-:-:S03]  /*01a0*/  MOV R3, RZ ;  /* 0x000000ff00037202 */ /* 0x000fc60000000f00 */
[----:B------:R-:W-:Y:S01]  /*01b0*/  UIADD3 UR6, UPT, UPT, -UR4, URZ, URZ ;  /* 0x000000ff04067290 */ /* 0x000fe2000fffe1ff */
[----:B-1----:R-:W-:-:S03]  /*01c0*/  IMAD.WIDE.U32 R6, R0, 0x4, R6 ;  /* 0x0000000400067825 */ /* 0x002fc600078e0006 */
[----:B------:R-:W-:-:S05]  /*01d0*/  IADD3 R6, P0, PT, R6, 0x20, RZ ;  /* 0x0000002006067810 */ /* 0x000fca0007f1e0ff */
[----:B------:R-:W-:-:S08]  /*01e0*/  IMAD.X R7, RZ, RZ, R7, P0 ;  /* 0x000000ffff077224 */ /* 0x000fd000000e0607 */
.L_x_2:
[----:B0-----:R-:W2:Y:S04]  /*01f0*/  LDG.E R16, desc[UR8][R6.64+-0x20] ;  /* 0xffffe00806107981 */ /* 0x001ea8000c1e1900 */
[----:B------:R-:W3:Y:S04]  /*0200*/  LDG.E R18, desc[UR8][R6.64+-0x1c] ;  /* 0xffffe40806127981 */ /* 0x000ee8000c1e1900 */
[----:B------:R-:W4:Y:S04]  /*0210*/  LDG.E R20, desc[UR8][R6.64+-0x18] ;  /* 0xffffe80806147981 */ /* 0x000f28000c1e1900 */
[----:B------:R-:W5:Y:S04]  /*0220*/  LDG.E R22, desc[UR8][R6.64+-0x14] ;  /* 0xffffec0806167981 */ /* 0x000f68000c1e1900 */
        /* <DEDUP_REMOVED lines=11> */
[----:B------:R0:W5:Y:S01]  /*02e0*/  LDG.E R8, desc[UR8][R6.64+0x1c] ;  /* 0x00001c0806087981 */ /* 0x000162000c1e1900 */
[----:B------:R-:W-:-:S04]  /*02f0*/  UIADD3 UR6, UPT, UPT, UR6, 0x10, URZ ;  /* 0x0000001006067890 */ /* 0x000fc8000fffe0ff */
[----:B------:R-:W-:Y:S01]  /*0300*/  UISETP.NE.AND UP1, UPT, UR6, URZ, UPT ;  /* 0x000000ff0600728c */ /* 0x000fe2000bf25270 */
[----:B0-----:R-:W-:-:S04]  /*0310*/  IADD3 R6, P0, PT, R6, 0x40, RZ ;  /* 0x0000004006067810 */ /* 0x001fc80007f1e0ff */
[----:B------:R-:W-:Y:S01]  /*0320*/  IADD3.X R7, PT, PT, RZ, R7, RZ, P0, !PT ;  /* 0x00000007ff077210 */ /* 0x000fe200007fe4ff */
[----:B--2---:R-:W-:-:S04]  /*0330*/  FFMA R3, R16, R16, R3 ;  /* 0x0000001010037223 */ /* 0x004fc80000000003 */
[----:B---3--:R-:W-:-:S04]  /*0340*/  FFMA R3, R18, R18, R3 ;  /* 0x0000001212037223 */ /* 0x008fc80000000003 */
[----:B----4-:R-:W-:-:S04]  /*0350*/  FFMA R3, R20, R20, R3 ;  /* 0x0000001414037223 */ /* 0x010fc80000000003 */
[----:B-----5:R-:W-:-:S04]  /*0360*/  FFMA R3, R22, R22, R3 ;  /* 0x0000001616037223 */ /* 0x020fc80000000003 */
[----:B------:R-:W-:-:S04]  /*0370*/  FFMA R3, R24, R24, R3 ;  /* 0x0000001818037223 */ /* 0x000fc80000000003 */
        /* <DEDUP_REMOVED lines=10> */
[----:B------:R-:W-:Y:S01]  /*0420*/  FFMA R3, R8, R8, R9 ;  /* 0x0000000808037223 */ /* 0x000fe20000000009 */
[----:B------:R-:W-:Y:S06]  /*0430*/  BRA.U UP1, `(.L_x_2) ;  /* 0xfffffffd016c7547 */ /* 0x000fec000b83ffff */
.L_x_1:
[----:B------:R-:W-:Y:S05]  /*0440*/  BRA.U !UP0, `(.L_x_0) ;  /* 0x0000000108fc7547 */ /* 0x000fea000b800000 */
[----:B------:R-:W-:Y:S02]  /*0450*/  UISETP.GE.U32.AND UP0, UPT, UR5, 0x8, UPT ;  /* 0x000000080500788c */ /* 0x000fe4000bf06070 */
[----:B------:R-:W-:-:S04]  /*0460*/  ULOP3.LUT UR6, UR7, 0x7, URZ, 0xc0, !UPT ;  /* 0x0000000707067892 */ /* 0x000fc8000f8ec0ff */
[----:B------:R-:W-:-:S03]  /*0470*/  UISETP.NE.AND UP1, UPT, UR6, URZ, UPT ;  /* 0x000000ff0600728c */ /* 0x000fc6000bf25270 */
[----:B------:R-:W-:Y:S08]  /*0480*/  BRA.U !UP0, `(.L_x_3) ;  /* 0x0000000108647547 */ /* 0x000ff0000b800000 */
[----:B------:R-:W1:Y:S01]  /*0490*/  LDC.64 R8, c[0x0][0x380] ;  /* 0x0000e000ff087b82 */ /* 0x000e620000000a00 */
[----:B------:R-:W2:Y:S01]  /*04a0*/  LDCU.64 UR10, c[0x0][0x380] ;  /* 0x00007000ff0a77ac */ /* 0x000ea20008000a00 */
[C---:B------:R-:W-:Y:S01]  /*04b0*/  IADD3 R4, P0, PT, R0.reuse, UR4, RZ ;  /* 0x0000000400047c10 */ /* 0x040fe2000ff1e0ff */
[----:B------:R-:W-:-:S03]  /*04c0*/  VIADD R7, R0, UR4 ;  /* 0x0000000400077c36 */ /* 0x000fc60008000000 */
[----:B------:R-:W-:Y:S02]  /*04d0*/  IADD3.X R11, PT, PT, RZ, RZ, RZ, P0, !PT ;  /* 0x000000ffff0b7210 */ /* 0x000fe400007fe4ff */
[----:B--2---:R-:W-:Y:S01]  /*04e0*/  LEA R6, P0, R4, UR10, 0x2 ;  /* 0x0000000a04067c11 */ /* 0x004fe2000f8010ff */
[----:B-1----:R-:W-:-:S03]  /*04f0*/  IMAD.WIDE.U32 R8, R7, 0x4, R8 ;  /* 0x0000000407087825 */ /* 0x002fc600078e0008 */
[----:B------:R-:W-:-:S03]  /*0500*/  LEA.HI.X R7, R4, UR11, R11, 0x2, P0 ;  /* 0x0000000b04077c11 */ /* 0x000fc600080f140b */
[----:B0-----:R-:W2:Y:S04]  /*0510*/  LDG.E R8, desc[UR8][R8.64] ;  /* 0x0000000808087981 */ /* 0x001ea8000c1e1900 */
[----:B------:R-:W3:Y:S04]  /*0520*/  LDG.E R4, desc[UR8][R6.64+0x4] ;  /* 0x0000040806047981 */ /* 0x000ee8000c1e1900 */
[----:B------:R-:W4:Y:S04]  /*0530*/  LDG.E R10, desc[UR8][R6.64+0x8] ;  /* 0x00000808060a7981 */ /* 0x000f28000c1e1900 */
[----:B------:R-:W5:Y:S04]  /*0540*/  LDG.E R12, desc[UR8][R6.64+0xc] ;  /* 0x00000c08060c7981 */ /* 0x000f68000c1e1900 */
[----:B------:R-:W5:Y:S04]  /*0550*/  LDG.E R14, desc[UR8][R6.64+0x10] ;  /* 0x00001008060e7981 */ /* 0x000f68000c1e1900 */
[----:B------:R-:W5:Y:S04]  /*0560*/  LDG.E R16, desc[UR8][R6.64+0x14] ;  /* 0x0000140806107981 */ /* 0x000f68000c1e1900 */
[----:B------:R-:W5:Y:S04]  /*0570*/  LDG.E R18, desc[UR8][R6.64+0x18] ;  /* 0x0000180806127981 */ /* 0x000f68000c1e1900 */
[----:B------:R-:W5:Y:S01]  /*0580*/  LDG.E R20, desc[UR8][R6.64+0x1c] ;  /* 0x00001c0806147981 */ /* 0x000f62000c1e1900 */
[----:B------:R-:W-:Y:S01]  /*0590*/  UIADD3 UR4, UPT, UPT, UR4, 0x8, URZ ;  /* 0x0000000804047890 */ /* 0x000fe2000fffe0ff */
[----:B--2---:R-:W-:-:S04]  /*05a0*/  FFMA R3, R8, R8, R3 ;  /* 0x0000000808037223 */ /* 0x004fc80000000003 */
[----:B---3--:R-:W-:-:S04]  /*05b0*/  FFMA R3, R4, R4, R3 ;  /* 0x0000000404037223 */ /* 0x008fc80000000003 */
[----:B----4-:R-:W-:-:S04]  /*05c0*/  FFMA R3, R10, R10, R3 ;  /* 0x0000000a0a037223 */ /* 0x010fc80000000003 */
[----:B-----5:R-:W-:-:S04]  /*05d0*/  FFMA R3, R12, R12, R3 ;  /* 0x0000000c0c037223 */ /* 0x020fc80000000003 */
[----:B------:R-:W-:-:S04]  /*05e0*/  FFMA R3, R14, R14, R3 ;  /* 0x0000000e0e037223 */ /* 0x000fc80000000003 */
[----:B------:R-:W-:-:S04]  /*05f0*/  FFMA R3, R16, R16, R3 ;  /* 0x0000001010037223 */ /* 0x000fc80000000003 */
[----:B------:R-:W-:-:S04]  /*0600*/  FFMA R3, R18, R18, R3 ;  /* 0x0000001212037223 */ /* 0x000fc80000000003 */
[----:B------:R-:W-:-:S07]  /*0610*/  FFMA R3, R20, R20, R3 ;  /* 0x0000001414037223 */ /* 0x000fce0000000003 */
.L_x_3:
        /* <DEDUP_REMOVED lines=16> */
[----:B------:R-:W5:Y:S01]  /*0720*/  LDG.E R12, desc[UR8][R8.64+0xc] ;  /* 0x00000c08080c7981 */ /* 0x000f62000c1e1900 */
[----:B------:R-:W-:Y:S01]  /*0730*/  UIADD3 UR4, UPT, UPT, UR4, 0x4, URZ ;  /* 0x0000000404047890 */ /* 0x000fe2000fffe0ff */
[----:B--2---:R-:W-:-:S04]  /*0740*/  FFMA R3, R6, R6, R3 ;  /* 0x0000000606037223 */ /* 0x004fc80000000003 */
[----:B---3--:R-:W-:-:S04]  /*0750*/  FFMA R3, R4, R4, R3 ;  /* 0x0000000404037223 */ /* 0x008fc80000000003 */
[----:B----4-:R-:W-:-:S04]  /*0760*/  FFMA R3, R10, R10, R3 ;  /* 0x0000000a0a037223 */ /* 0x010fc80000000003 */
[----:B-----5:R-:W-:-:S07]  /*0770*/  FFMA R3, R12, R12, R3 ;  /* 0x0000000c0c037223 */ /* 0x020fce0000000003 */
.L_x_4:
[----:B------:R-:W-:Y:S05]  /*0780*/  BRA.U !UP1, `(.L_x_0) ;  /* 0x00000001092c7547 */ /* 0x000fea000b800000 */
[----:B------:R-:W1:Y:S01]  /*0790*/  LDC.64 R6, c[0x0][0x380] ;  /* 0x0000e000ff067b82 */ /* 0x000e620000000a00 */
[----:B------:R-:W-:Y:S01]  /*07a0*/  VIADD R9, R0, UR4 ;  /* 0x0000000400097c36 */ /* 0x000fe20008000000 */
[----:B------:R-:W-:-:S03]  /*07b0*/  UIADD3 UR5, UPT, UPT, -UR5, URZ, URZ ;  /* 0x000000ff05057290 */ /* 0x000fc6000fffe1ff */
[----:B-1----:R-:W-:-:S09]  /*07c0*/  IMAD.WIDE.U32 R6, R9, 0x4, R6 ;  /* 0x0000000409067825 */ /* 0x002fd200078e0006 */
.L_x_5:
[----:B0-----:R0:W2:Y:S01]  /*07d0*/  LDG.E R0, desc[UR8][R6.64] ;  /* 0x0000000806007981 */ /* 0x0010a2000c1e1900 */
[----:B------:R-:W-:-:S04]  /*07e0*/  UIADD3 UR5, UPT, UPT, UR5, 0x1, URZ ;  /* 0x0000000105057890 */ /* 0x000fc8000fffe0ff */
[----:B------:R-:W-:Y:S01]  /*07f0*/  UISETP.NE.AND UP0, UPT, UR5, URZ, UPT ;  /* 0x000000ff0500728c */ /* 0x000fe2000bf05270 */
[----:B0-----:R-:W-:-:S04]  /*0800*/  IADD3 R6, P0, PT, R6, 0x4, RZ ;  /* 0x0000000406067810 */ /* 0x001fc80007f1e0ff */
[----:B------:R-:W-:Y:S01]  /*0810*/  IADD3.X R7, PT, PT, RZ, R7, RZ, P0, !PT ;  /* 0x00000007ff077210 */ /* 0x000fe200007fe4ff */
[----:B--2---:R-:W-:-:S03]  /*0820*/  FFMA R3, R0, R0, R3 ;  /* 0x0000000000037223 */ /* 0x004fc60000000003 */
[----:B------:R-:W-:Y:S05]  /*0830*/  BRA.U UP0, `(.L_x_5) ;  /* 0xfffffffd00e47547 */ /* 0x000fea000b83ffff */
.L_x_0:
[----:B------:R-:W-:Y:S01]  /*0840*/  I2FP.F32.S32 R4, UR7 ;  /* 0x0000000700047c45 */ /* 0x000fe20008201400 */
[----:B------:R-:W-:Y:S03]  /*0850*/  BSSY.RECONVERGENT B0, `(.L_x_6) ;  /* 0x000000d000007945 */ /* 0x000fe60003800200 */
[----:B------:R-:W1:Y:S08]  /*0860*/  MUFU.RCP R7, R4 ;  /* 0x0000000400077308 */ /* 0x000e700000001000 */
[----:B------:R-:W2:Y:S01]  /*0870*/  FCHK P0, R3, R4 ;  /* 0x0000000403007302 */ /* 0x000ea20000000000 */
[----:B-1----:R-:W-:-:S04]  /*0880*/  FFMA R0, -R4, R7, 1 ;  /* 0x3f80000004007423 */ /* 0x002fc80000000107 */
[----:B------:R-:W-:-:S04]  /*0890*/  FFMA R0, R7, R0, R7 ;  /* 0x0000000007007223 */ /* 0x000fc80000000007 */
[----:B------:R-:W-:-:S04]  /*08a0*/  FFMA R7, R0, R3, RZ ;  /* 0x0000000300077223 */ /* 0x000fc800000000ff */
[----:B------:R-:W-:-:S04]  /*08b0*/  FFMA R6, -R4, R7, R3 ;  /* 0x0000000704067223 */ /* 0x000fc80000000103 */
[----:B------:R-:W-:Y:S01]  /*08c0*/  FFMA R0, R0, R6, R7 ;  /* 0x0000000600007223 */ /* 0x000fe20000000007 */
[----:B--2---:R-:W-:Y:S06]  /*08d0*/  @!P0 BRA `(.L_x_7) ;  /* 0x0000000000108947 */ /* 0x004fec0003800000 */
[----:B------:R-:W-:Y:S01]  /*08e0*/  IMAD.MOV.U32 R0, RZ, RZ, R3 ;  /* 0x000000ffff007224 */ /* 0x000fe200078e0003 */
[----:B------:R-:W-:Y:S02]  /*08f0*/  MOV R3, R4 ;  /* 0x0000000400037202 */ /* 0x000fe40000000f00 */
[----:B------:R-:W-:-:S07]  /*0900*/  MOV R4, 0x920 ;  /* 0x0000092000047802 */ /* 0x000fce0000000f00 */
[----:B0-----:R-:W-:Y:S05]  /*0910*/  CALL.REL.NOINC `($__internal_1_$__cuda_sm3x_div_rn_noftz_f32_slowpath) ;  /* 0x0000000000e87944 */ /* 0x001fea0003c00000 */
.L_x_7:
[----:B0-----:R-:W-:Y:S05]  /*0920*/  BSYNC.RECONVERGENT B0 ;  /* 0x0000000000007941 */ /* 0x001fea0003800200 */
.L_x_6:
[----:B------:R-:W-:Y:S01]  /*0930*/  VIADD R3, R0, 0xf3000000 ;  /* 0xf300000000037836 */ /* 0x000fe20000000000 */
[----:B------:R0:W1:Y:S01]  /*0940*/  MUFU.RSQ R7, R0 ;  /* 0x0000000000077308 */ /* 0x0000620000001400 */
[----:B------:R-:W-:Y:S03]  /*0950*/  BSSY.RECONVERGENT B0, `(.L_x_8) ;  /* 0x000000a000007945 */ /* 0x000fe60003800200 */
[----:B------:R-:W-:-:S13]  /*0960*/  ISETP.GT.U32.AND P0, PT, R3, 0x727fffff, PT ;  /* 0x727fffff0300780c */ /* 0x000fda0003f04070 */
[----:B01----:R-:W-:Y:S05]  /*0970*/  @!P0 BRA `(.L_x_9) ;  /* 0x00000000000c8947 */ /* 0x003fea0003800000 */
[----:B------:R-:W-:-:S07]  /*0980*/  MOV R9, 0x9a0 ;  /* 0x000009a000097802 */ /* 0x000fce0000000f00 */
[----:B------:R-:W-:Y:S05]  /*0990*/  CALL.REL.NOINC `($__internal_0_$__cuda_sm20_sqrt_rn_f32_slowpath) ;  /* 0x0000000000707944 */ /* 0x000fea0003c00000 */
[----:B------:R-:W-:Y:S05]  /*09a0*/  BRA `(.L_x_10) ;  /* 0x0000000000107947 */ /* 0x000fea0003800000 */
.L_x_9:
[C---:B------:R-:W-:Y:S01]  /*09b0*/  FMUL.FTZ R3, R7.reuse, R0 ;  /* 0x0000000007037220 */ /* 0x040fe20000410000 */
[----:B------:R-:W-:-:S03]  /*09c0*/  FMUL.FTZ R4, R7, 0.5 ;  /* 0x3f00000007047820 */ /* 0x000fc60000410000 */
[----:B------:R-:W-:-:S04]  /*09d0*/  FFMA R0, -R3, R3, R0 ;  /* 0x0000000303007223 */ /* 0x000fc80000000100 */
[----:B------:R-:W-:-:S07]  /*09e0*/  FFMA R3, R0, R4, R3 ;  /* 0x0000000400037223 */ /* 0x000fce0000000003 */
.L_x_10:
[----:B------:R-:W-:Y:S05]  /*09f0*/  BSYNC.RECONVERGENT B0 ;  /* 0x0000000000007941 */ /* 0x000fea0003800200 */
.L_x_8:
[----:B------:R-:W0:Y:S01]  /*0a00*/  LDC.64 R6, c[0x0][0x380] ;  /* 0x0000e000ff067b82 */ /* 0x000e220000000a00 */
[----:B------:R-:W1:Y:S02]  /*0a10*/  LDCU UR4, c[0x0][0x394] ;  /* 0x00007280ff0477ac */ /* 0x000e640008000800 */
[----:B-1----:R-:W-:-:S04]  /*0a20*/  IMAD R2, R5, UR4, R2 ;  /* 0x0000000405027c24 */ /* 0x002fc8000f8e0202 */
[----:B0-----:R-:W-:-:S05]  /*0a30*/  IMAD.WIDE R4, R2, 0x4, R6 ;  /* 0x0000000402047825 */ /* 0x001fca00078e0206 */
[----:B------:R-:W2:Y:S01]  /*0a40*/  LDG.E R0, desc[UR8][R4.64] ;  /* 0x0000000804007981 */ /* 0x000ea2000c1e1900 */
[----:B------:R-:W0:Y:S01]  /*0a50*/  MUFU.RCP R6, R3 ;  /* 0x0000000300067308 */ /* 0x000e220000001000 */
[----:B------:R-:W-:Y:S01]  /*0a60*/  BSSY.RECONVERGENT B0, `(.L_x_11) ;  /* 0x000000b000007945 */ /* 0x000fe20003800200 */
[----:B0-----:R-:W-:-:S04]  /*0a70*/  FFMA R7, R6, -R3, 1 ;  /* 0x3f80000006077423 */ /* 0x001fc80000000803 */
[----:B------:R-:W-:Y:S02]  /*0a80*/  FFMA R7, R6, R7, R6 ;  /* 0x0000000706077223 */ /* 0x000fe40000000006 */
[----:B--2---:R-:W0:Y:S02]  /*0a90*/  FCHK P0, R0, R3 ;  /* 0x0000000300007302 */ /* 0x004e240000000000 */
[----:B------:R-:W-:-:S04]  /*0aa0*/  FFMA R6, R0, R7, RZ ;  /* 0x0000000700067223 */ /* 0x000fc800000000ff */
[----:B------:R-:W-:-:S04]  /*0ab0*/  FFMA R8, R6, -R3, R0 ;  /* 0x8000000306087223 */ /* 0x000fc80000000000 */
[----:B------:R-:W-:Y:S01]  /*0ac0*/  FFMA R7, R7, R8, R6 ;  /* 0x0000000807077223 */ /* 0x000fe20000000006 */
[----:B0-----:R-:W-:Y:S06]  /*0ad0*/  @!P0 BRA `(.L_x_12) ;  /* 0x00000000000c8947 */ /* 0x001fec0003800000 */
[----:B------:R-:W-:-:S07]  /*0ae0*/  MOV R4, 0xb00 ;  /* 0x00000b0000047802 */ /* 0x000fce0000000f00 */
[----:B------:R-:W-:Y:S05]  /*0af0*/  CALL.REL.NOINC `($__internal_1_$__cuda_sm3x_div_rn_noftz_f32_slowpath) ;  /* 0x0000000000707944 */ /* 0x000fea0003c00000 */
[----:B------:R-:W-:-:S07]  /*0b00*/  MOV R7, R0 ;  /* 0x0000000000077202 */ /* 0x000fce0000000f00 */
.L_x_12:
[----:B------:R-:W-:Y:S05]  /*0b10*/  BSYNC.RECONVERGENT B0 ;  /* 0x0000000000007941 */ /* 0x000fea0003800200 */
.L_x_11:
[----:B------:R-:W0:Y:S02]  /*0b20*/  LDC.64 R4, c[0x0][0x388] ;  /* 0x0000e200ff047b82 */ /* 0x000e240000000a00 */
[----:B0-----:R-:W-:-:S05]  /*0b30*/  IMAD.WIDE R2, R2, 0x4, R4 ;  /* 0x0000000402027825 */ /* 0x001fca00078e0204 */
[----:B------:R-:W-:Y:S01]  /*0b40*/  STG.E desc[UR8][R2.64], R7 ;  /* 0x0000000702007986 */ /* 0x000fe2000c101908 */
[----:B------:R-:W-:Y:S05]  /*0b50*/  EXIT ;  /* 0x000000000000794d */ /* 0x000fea0003800000 */
        .weak           $__internal_0_$__cuda_sm20_sqrt_rn_f32_slowpath
        .type           $__internal_0_$__cuda_sm20_sqrt_rn_f32_slowpath,@function
        .size           $__internal_0_$__cuda_sm20_sqrt_rn_f32_slowpath,($__internal_1_$__cuda_sm3x_div_rn_noftz_f32_slowpath - $__internal_0_$__cuda_sm20_sqrt_rn_f32_slowpath)
$__internal_0_$__cuda_sm20_sqrt_rn_f32_slowpath:
[----:B------:R-:W-:-:S13]  /*0b60*/  LOP3.LUT P0, RZ, R0, 0x7fffffff, RZ, 0xc0, !PT ;  /* 0x7fffffff00ff7812 */ /* 0x000fda000780c0ff */
[----:B------:R-:W-:Y:S01]  /*0b70*/  @!P0 MOV R3, R0 ;  /* 0x0000000000038202 */ /* 0x000fe20000000f00 */
[----:B------:R-:W-:Y:S06]  /*0b80*/  @!P0 BRA `(.L_x_13) ;  /* 0x0000000000408947 */ /* 0x000fec0003800000 */
[----:B------:R-:W-:-:S13]  /*0b90*/  FSETP.GEU.FTZ.AND P0, PT, R0, RZ, PT ;  /* 0x000000ff0000720b */ /* 0x000fda0003f1e000 */
[----:B------:R-:W-:Y:S01]  /*0ba0*/  @!P0 IMAD.MOV.U32 R3, RZ, RZ, 0x7fffffff ;  /* 0x7fffffffff038424 */ /* 0x000fe200078e00ff */
[----:B------:R-:W-:Y:S06]  /*0bb0*/  @!P0 BRA `(.L_x_13) ;  /* 0x0000000000348947 */ /* 0x000fec0003800000 */
[----:B------:R-:W-:-:S13]  /*0bc0*/  FSETP.GTU.FTZ.AND P0, PT, |R0|, +INF , PT ;  /* 0x7f8000000000780b */ /* 0x000fda0003f1c200 */
[----:B------:R-:W-:Y:S01]  /*0bd0*/  @P0 FADD.FTZ R3, R0, 1 ;  /* 0x3f80000000030421 */ /* 0x000fe20000010000 */
[----:B------:R-:W-:Y:S06]  /*0be0*/  @P0 BRA `(.L_x_13) ;  /* 0x0000000000280947 */ /* 0x000fec0003800000 */
[----:B------:R-:W-:-:S13]  /*0bf0*/  FSETP.NEU.FTZ.AND P0, PT, |R0|, +INF , PT ;  /* 0x7f8000000000780b */ /* 0x000fda0003f1d200 */
[----:B------:R-:W-:-:S04]  /*0c00*/  @P0 FFMA R4, R0, 1.84467440737095516160e+19, RZ ;  /* 0x5f80000000040823 */ /* 0x000fc800000000ff */
[----:B------:R-:W0:Y:S02]  /*0c10*/  @P0 MUFU.RSQ R3, R4 ;  /* 0x0000000400030308 */ /* 0x000e240000001400 */
[----:B0-----:R-:W-:Y:S01]  /*0c20*/  @P0 FMUL.FTZ R7, R4, R3 ;  /* 0x0000000304070220 */ /* 0x001fe20000410000 */
[----:B------:R-:W-:Y:S01]  /*0c30*/  @P0 FMUL.FTZ R8, R3, 0.5 ;  /* 0x3f00000003080820 */ /* 0x000fe20000410000 */
[----:B------:R-:W-:Y:S02]  /*0c40*/  @!P0 MOV R3, R0 ;  /* 0x0000000000038202 */ /* 0x000fe40000000f00 */
[----:B------:R-:W-:-:S04]  /*0c50*/  @P0 FADD.FTZ R6, -R7, -RZ ;  /* 0x800000ff07060221 */ /* 0x000fc80000010100 */
[----:B------:R-:W-:-:S04]  /*0c60*/  @P0 FFMA R6, R7, R6, R4 ;  /* 0x0000000607060223 */ /* 0x000fc80000000004 */
[----:B------:R-:W-:-:S04]  /*0c70*/  @P0 FFMA R6, R6, R8, R7 ;  /* 0x0000000806060223 */ /* 0x000fc80000000007 */
[----:B------:R-:W-:-:S07]  /*0c80*/  @P0 FMUL.FTZ R3, R6, 2.3283064365386962891e-10 ;  /* 0x2f80000006030820 */ /* 0x000fce0000410000 */
.L_x_13:
[----:B------:R-:W-:Y:S01]  /*0c90*/  MOV R6, R9 ;  /* 0x0000000900067202 */ /* 0x000fe20000000f00 */
[----:B------:R-:W-:-:S04]  /*0ca0*/  IMAD.MOV.U32 R7, RZ, RZ, 0x0 ;  /* 0x00000000ff077424 */ /* 0x000fc800078e00ff */
[----:B------:R-:W-:Y:S05]  /*0cb0*/  RET.REL.NODEC R6 `(_Z13rmsnormKernelPfS_ii) ;  /* 0xfffffff006d07950 */ /* 0x000fea0003c3ffff */
        .weak           $__internal_1_$__cuda_sm3x_div_rn_noftz_f32_slowpath
        .type           $__internal_1_$__cuda_sm3x_div_rn_noftz_f32_slowpath,@function
        .size           $__internal_1_$__cuda_sm3x_div_rn_noftz_f32_slowpath,(.L_x_27 - $__internal_1_$__cuda_sm3x_div_rn_noftz_f32_slowpath)
$__internal_1_$__cuda_sm3x_div_rn_noftz_f32_slowpath:
[----:B------:R-:W-:Y:S01]  /*0cc0*/  SHF.R.U32.HI R7, RZ, 0x17, R3 ;  /* 0x00000017ff077819 */ /* 0x000fe20000011603 */
[----:B------:R-:W-:Y:S01]  /*0cd0*/  BSSY.RECONVERGENT B1, `(.L_x_14) ;  /* 0x0000062000017945 */ /* 0x000fe20003800200 */
[----:B------:R-:W-:Y:S02]  /*0ce0*/  SHF.R.U32.HI R6, RZ, 0x17, R0 ;  /* 0x00000017ff067819 */ /* 0x000fe40000011600 */
[----:B------:R-:W-:Y:S02]  /*0cf0*/  LOP3.LUT R12, R7, 0xff, RZ, 0xc0, !PT ;  /* 0x000000ff070c7812 */ /* 0x000fe400078ec0ff */
[----:B------:R-:W-:Y:S02]  /*0d00*/  LOP3.LUT R10, R6, 0xff, RZ, 0xc0, !PT ;  /* 0x000000ff060a7812 */ /* 0x000fe400078ec0ff */
[----:B------:R-:W-:Y:S02]  /*0d10*/  IADD3 R8, PT, PT, R12, -0x1, RZ ;  /* 0xffffffff0c087810 */ /* 0x000fe40007ffe0ff */
[----:B------:R-:W-:-:S02]  /*0d20*/  IADD3 R7, PT, PT, R10, -0x1, RZ ;  /* 0xffffffff0a077810 */ /* 0x000fc40007ffe0ff */
[----:B------:R-:W-:-:S04]  /*0d30*/  ISETP.GT.U32.AND P0, PT, R8, 0xfd, PT ;  /* 0x000000fd0800780c */ /* 0x000fc80003f04070 */
[----:B------:R-:W-:-:S13]  /*0d40*/  ISETP.GT.U32.OR P0, PT, R7, 0xfd, P0 ;  /* 0x000000fd0700780c */ /* 0x000fda0000704470 */
[----:B------:R-:W-:Y:S01]  /*0d50*/  @!P0 IMAD.MOV.U32 R6, RZ, RZ, RZ ;  /* 0x000000ffff068224 */ /* 0x000fe200078e00ff */
[----:B------:R-:W-:Y:S06]  /*0d60*/  @!P0 BRA `(.L_x_15) ;  /* 0x00000000005c8947 */ /* 0x000fec0003800000 */
[----:B------:R-:W-:Y:S02]  /*0d70*/  FSETP.GTU.FTZ.AND P0, PT, |R0|, +INF , PT ;  /* 0x7f8000000000780b */ /* 0x000fe40003f1c200 */
[----:B------:R-:W-:-:S04]  /*0d80*/  FSETP.GTU.FTZ.AND P1, PT, |R3|, +INF , PT ;  /* 0x7f8000000300780b */ /* 0x000fc80003f3c200 */
[----:B------:R-:W-:-:S13]  /*0d90*/  PLOP3.LUT P0, PT, P0, P1, PT, 0xf8, 0x8f ;  /* 0x00000000008f781c */ /* 0x000fda0000703f70 */
[----:B------:R-:W-:Y:S05]  /*0da0*/  @P0 BRA `(.L_x_16) ;  /* 0x00000004004c0947 */ /* 0x000fea0003800000 */
[----:B------:R-:W-:-:S13]  /*0db0*/  LOP3.LUT P0, RZ, R3, 0x7fffffff, R0, 0xc8, !PT ;  /* 0x7fffffff03ff7812 */ /* 0x000fda000780c800 */
[----:B------:R-:W-:Y:S05]  /*0dc0*/  @!P0 BRA `(.L_x_17) ;  /* 0x00000004003c8947 */ /* 0x000fea0003800000 */
[C---:B------:R-:W-:Y:S02]  /*0dd0*/  FSETP.NEU.FTZ.AND P2, PT, |R0|.reuse, +INF , PT ;  /* 0x7f8000000000780b */ /* 0x040fe40003f5d200 */
[----:B------:R-:W-:Y:S02]  /*0de0*/  FSETP.NEU.FTZ.AND P1, PT, |R3|, +INF , PT ;  /* 0x7f8000000300780b */ /* 0x000fe40003f3d200 */
[----:B------:R-:W-:-:S11]  /*0df0*/  FSETP.NEU.FTZ.AND P0, PT, |R0|, +INF , PT ;  /* 0x7f8000000000780b */ /* 0x000fd60003f1d200 */
[----:B------:R-:W-:Y:S05]  /*0e00*/  @!P1 BRA !P2, `(.L_x_17) ;  /* 0x00000004002c9947 */ /* 0x000fea0005000000 */
[----:B------:R-:W-:-:S04]  /*0e10*/  LOP3.LUT P2, RZ, R0, 0x7fffffff, RZ, 0xc0, !PT ;  /* 0x7fffffff00ff7812 */ /* 0x000fc8000784c0ff */
[----:B------:R-:W-:-:S13]  /*0e20*/  PLOP3.LUT P1, PT, P1, P2, PT, 0x2f, 0xf2 ;  /* 0x0000000000f2781c */ /* 0x000fda0000f24577 */
[----:B------:R-:W-:Y:S05]  /*0e30*/  @P1 BRA `(.L_x_18) ;  /* 0x0000000400181947 */ /* 0x000fea0003800000 */
[----:B------:R-:W-:-:S04]  /*0e40*/  LOP3.LUT P1, RZ, R3, 0x7fffffff, RZ, 0xc0, !PT ;  /* 0x7fffffff03ff7812 */ /* 0x000fc8000782c0ff */
[----:B------:R-:W-:-:S13]  /*0e50*/  PLOP3.LUT P0, PT, P0, P1, PT, 0x2f, 0xf2 ;  /* 0x0000000000f2781c */ /* 0x000fda0000702577 */
[----:B------:R-:W-:Y:S05]  /*0e60*/  @P0 BRA `(.L_x_19) ;  /* 0x0000000400000947 */ /* 0x000fea0003800000 */
[----:B------:R-:W-:Y:S02]  /*0e70*/  ISETP.GE.AND P0, PT, R7, RZ, PT ;  /* 0x000000ff0700720c */ /* 0x000fe40003f06270 */
[----:B------:R-:W-:-:S11]  /*0e80*/  ISETP.GE.AND P1, PT, R8, RZ, PT ;  /* 0x000000ff0800720c */ /* 0x000fd60003f26270 */
[----:B------:R-:W-:Y:S01]  /*0e90*/  @P0 MOV R6, RZ ;  /* 0x000000ff00060202 */ /* 0x000fe20000000f00 */
[----:B------:R-:W-:Y:S01]  /*0ea0*/  @!P0 FFMA R0, R0, 1.84467440737095516160e+19, RZ ;  /* 0x5f80000000008823 */ /* 0x000fe200000000ff */
[----:B------:R-:W-:Y:S01]  /*0eb0*/  @!P0 MOV R6, 0xffffffc0 ;  /* 0xffffffc000068802 */ /* 0x000fe20000000f00 */
[----:B------:R-:W-:-:S04]  /*0ec0*/  @!P1 FFMA R3, R3, 1.84467440737095516160e+19, RZ ;  /* 0x5f80000003039823 */ /* 0x000fc800000000ff */
[----:B------:R-:W-:-:S07]  /*0ed0*/  @!P1 VIADD R6, R6, 0x40 ;  /* 0x0000004006069836 */ /* 0x000fce0000000000 */
.L_x_15:
[----:B------:R-:W-:Y:S01]  /*0ee0*/  LEA R8, R12, 0xc0800000, 0x17 ;  /* 0xc08000000c087811 */ /* 0x000fe200078eb8ff */
[----:B------:R-:W-:Y:S03]  /*0ef0*/  BSSY.RECONVERGENT B2, `(.L_x_20) ;  /* 0x0000036000027945 */ /* 0x000fe60003800200 */
[----:B------:R-:W-:Y:S02]  /*0f00*/  IADD3 R8, PT, PT, -R8, R3, RZ ;  /* 0x0000000308087210 */ /* 0x000fe40007ffe1ff */
[----:B------:R-:W-:Y:S02]  /*0f10*/  IADD3 R3, PT, PT, R10, -0x7f, RZ ;  /* 0xffffff810a037810 */ /* 0x000fe40007ffe0ff */
[----:B------:R-:W0:Y:S01]  /*0f20*/  MUFU.RCP R7, R8 ;  /* 0x0000000800077308 */ /* 0x000e220000001000 */
[----:B------:R-:W-:Y:S02]  /*0f30*/  FADD.FTZ R9, -R8, -RZ ;  /* 0x800000ff08097221 */ /* 0x000fe40000010100 */
[----:B------:R-:W-:-:S02]  /*0f40*/  IMAD R0, R3, -0x800000, R0 ;  /* 0xff80000003007824 */ /* 0x000fc400078e0200 */
[----:B0-----:R-:W-:-:S04]  /*0f50*/  FFMA R10, R7, R9, 1 ;  /* 0x3f800000070a7423 */ /* 0x001fc80000000009 */
[----:B------:R-:W-:-:S04]  /*0f60*/  FFMA R14, R7, R10, R7 ;  /* 0x0000000a070e7223 */ /* 0x000fc80000000007 */
[----:B------:R-:W-:-:S04]  /*0f70*/  FFMA R7, R0, R14, RZ ;  /* 0x0000000e00077223 */ /* 0x000fc800000000ff */
[----:B------:R-:W-:-:S04]  /*0f80*/  FFMA R10, R9, R7, R0 ;  /* 0x00000007090a7223 */ /* 0x000fc80000000000 */
[----:B------:R-:W-:Y:S01]  /*0f90*/  FFMA R11, R14, R10, R7 ;  /* 0x0000000a0e0b7223 */ /* 0x000fe20000000007 */
[----:B------:R-:W-:-:S03]  /*0fa0*/  IADD3 R7, PT, PT, R3, 0x7f, -R12 ;  /* 0x0000007f03077810 */ /* 0x000fc60007ffe80c */
[----:B------:R-:W-:Y:S02]  /*0fb0*/  FFMA R10, R9, R11, R0 ;  /* 0x0000000b090a7223 */ /* 0x000fe40000000000 */
[----:B------:R-:W-:Y:S02]  /*0fc0*/  IMAD.IADD R7, R7, 0x1, R6 ;  /* 0x0000000107077824 */ /* 0x000fe400078e0206 */
[----:B------:R-:W-:-:S05]  /*0fd0*/  FFMA R0, R14, R10, R11 ;  /* 0x0000000a0e007223 */ /* 0x000fca000000000b */
[----:B------:R-:W-:-:S04]  /*0fe0*/  SHF.R.U32.HI R3, RZ, 0x17, R0 ;  /* 0x00000017ff037819 */ /* 0x000fc80000011600 */
[----:B------:R-:W-:-:S04]  /*0ff0*/  LOP3.LUT R3, R3, 0xff, RZ, 0xc0, !PT ;  /* 0x000000ff03037812 */ /* 0x000fc800078ec0ff */
[----:B------:R-:W-:-:S04]  /*1000*/  IADD3 R9, PT, PT, R3, R7, RZ ;  /* 0x0000000703097210 */ /* 0x000fc80007ffe0ff */
[----:B------:R-:W-:-:S04]  /*1010*/  IADD3 R3, PT, PT, R9, -0x1, RZ ;  /* 0xffffffff09037810 */ /* 0x000fc80007ffe0ff */
[----:B------:R-:W-:-:S13]  /*1020*/  ISETP.GE.U32.AND P0, PT, R3, 0xfe, PT ;  /* 0x000000fe0300780c */ /* 0x000fda0003f06070 */
[----:B------:R-:W-:Y:S05]  /*1030*/  @!P0 BRA `(.L_x_21) ;  /* 0x0000000000808947 */ /* 0x000fea0003800000 */
[----:B------:R-:W-:-:S13]  /*1040*/  ISETP.GT.AND P0, PT, R9, 0xfe, PT ;  /* 0x000000fe0900780c */ /* 0x000fda0003f04270 */
[----:B------:R-:W-:Y:S05]  /*1050*/  @P0 BRA `(.L_x_22) ;  /* 0x00000000006c0947 */ /* 0x000fea0003800000 */
[----:B------:R-:W-:-:S13]  /*1060*/  ISETP.GE.AND P0, PT, R9, 0x1, PT ;  /* 0x000000010900780c */ /* 0x000fda0003f06270 */
[----:B------:R-:W-:Y:S05]  /*1070*/  @P0 BRA `(.L_x_23) ;  /* 0x0000000000740947 */ /* 0x000fea0003800000 */
[----:B------:R-:W-:Y:S02]  /*1080*/  ISETP.GE.AND P0, PT, R9, -0x18, PT ;  /* 0xffffffe80900780c */ /* 0x000fe40003f06270 */
[----:B------:R-:W-:-:S11]  /*1090*/  LOP3.LUT R0, R0, 0x80000000, RZ, 0xc0, !PT ;  /* 0x8000000000007812 */ /* 0x000fd600078ec0ff */
[----:B------:R-:W-:Y:S05]  /*10a0*/  @!P0 BRA `(.L_x_23) ;  /* 0x0000000000688947 */ /* 0x000fea0003800000 */
[CCC-:B------:R-:W-:Y:S01]  /*10b0*/  FFMA.RZ R3, R14.reuse, R10.reuse, R11.reuse ;  /* 0x0000000a0e037223 */ /* 0x1c0fe2000000c00b */
[C---:B------:R-:W-:Y:S02]  /*10c0*/  VIADD R8, R9.reuse, 0x20 ;  /* 0x0000002009087836 */ /* 0x040fe40000000000 */
[CCC-:B------:R-:W-:Y:S01]  /*10d0*/  FFMA.RM R6, R14.reuse, R10.reuse, R11.reuse ;  /* 0x0000000a0e067223 */ /* 0x1c0fe2000000400b */
[----:B------:R-:W-:Y:S02]  /*10e0*/  ISETP.NE.AND P2, PT, R9, RZ, PT ;  /* 0x000000ff0900720c */ /* 0x000fe40003f45270 */
[----:B------:R-:W-:Y:S01]  /*10f0*/  LOP3.LUT R7, R3, 0x7fffff, RZ, 0xc0, !PT ;  /* 0x007fffff03077812 */ /* 0x000fe200078ec0ff */
[----:B------:R-:W-:Y:S01]  /*1100*/  FFMA.RP R3, R14, R10, R11 ;  /* 0x0000000a0e037223 */ /* 0x000fe2000000800b */
[----:B------:R-:W-:Y:S02]  /*1110*/  ISETP.NE.AND P1, PT, R9, RZ, PT ;  /* 0x000000ff0900720c */ /* 0x000fe40003f25270 */
[----:B------:R-:W-:-:S02]  /*1120*/  LOP3.LUT R7, R7, 0x800000, RZ, 0xfc, !PT ;  /* 0x0080000007077812 */ /* 0x000fc400078efcff */
[----:B------:R-:W-:Y:S02]  /*1130*/  IADD3 R9, PT, PT, -R9, RZ, RZ ;  /* 0x000000ff09097210 */ /* 0x000fe40007ffe1ff */
[----:B------:R-:W-:Y:S02]  /*1140*/  SHF.L.U32 R8, R7, R8, RZ ;  /* 0x0000000807087219 */ /* 0x000fe400000006ff */
[----:B------:R-:W-:Y:S02]  /*1150*/  FSETP.NEU.FTZ.AND P0, PT, R3, R6, PT ;  /* 0x000000060300720b */ /* 0x000fe40003f1d000 */
[----:B------:R-:W-:Y:S02]  /*1160*/  SEL R6, R9, RZ, P2 ;  /* 0x000000ff09067207 */ /* 0x000fe40001000000 */
[----:B------:R-:W-:Y:S02]  /*1170*/  ISETP.NE.AND P1, PT, R8, RZ, P1 ;  /* 0x000000ff0800720c */ /* 0x000fe40000f25270 */
[----:B------:R-:W-:-:S02]  /*1180*/  SHF.R.U32.HI R6, RZ, R6, R7 ;  /* 0x00000006ff067219 */ /* 0x000fc40000011607 */
[----:B------:R-:W-:Y:S02]  /*1190*/  PLOP3.LUT P0, PT, P0, P1, PT, 0xf8, 0x8f ;  /* 0x00000000008f781c */ /* 0x000fe40000703f70 */
[----:B------:R-:W-:Y:S02]  /*11a0*/  SHF.R.U32.HI R8, RZ, 0x1, R6 ;  /* 0x00000001ff087819 */ /* 0x000fe40000011606 */
[----:B------:R-:W-:-:S04]  /*11b0*/  SEL R3, RZ, 0x1, !P0 ;  /* 0x00000001ff037807 */ /* 0x000fc80004000000 */
[----:B------:R-:W-:-:S04]  /*11c0*/  LOP3.LUT R3, R3, 0x1, R8, 0xf8, !PT ;  /* 0x0000000103037812 */ /* 0x000fc800078ef808 */
[----:B------:R-:W-:-:S04]  /*11d0*/  LOP3.LUT R3, R3, R6, RZ, 0xc0, !PT ;  /* 0x0000000603037212 */ /* 0x000fc800078ec0ff */
[----:B------:R-:W-:-:S04]  /*11e0*/  IADD3 R3, PT, PT, R8, R3, RZ ;  /* 0x0000000308037210 */ /* 0x000fc80007ffe0ff */
[----:B------:R-:W-:Y:S01]  /*11f0*/  LOP3.LUT R0, R3, R0, RZ, 0xfc, !PT ;  /* 0x0000000003007212 */ /* 0x000fe200078efcff */
[----:B------:R-:W-:Y:S06]  /*1200*/  BRA `(.L_x_23) ;  /* 0x0000000000107947 */ /* 0x000fec0003800000 */
.L_x_22:
[----:B------:R-:W-:-:S04]  /*1210*/  LOP3.LUT R0, R0, 0x80000000, RZ, 0xc0, !PT ;  /* 0x8000000000007812 */ /* 0x000fc800078ec0ff */
[----:B------:R-:W-:Y:S01]  /*1220*/  LOP3.LUT R0, R0, 0x7f800000, RZ, 0xfc, !PT ;  /* 0x7f80000000007812 */ /* 0x000fe200078efcff */
[----:B------:R-:W-:Y:S06]  /*1230*/  BRA `(.L_x_23) ;  /* 0x0000000000047947 */ /* 0x000fec0003800000 */
.L_x_21:
[----:B------:R-:W-:-:S07]  /*1240*/  IMAD R0, R7, 0x800000, R0 ;  /* 0x0080000007007824 */ /* 0x000fce00078e0200 */
.L_x_23:
[----:B------:R-:W-:Y:S05]  /*1250*/  BSYNC.RECONVERGENT B2 ;  /* 0x0000000000027941 */ /* 0x000fea0003800200 */
.L_x_20:
[----:B------:R-:W-:Y:S05]  /*1260*/  BRA `(.L_x_24) ;  /* 0x0000000000207947 */ /* 0x000fea0003800000 */
.L_x_19:
[----:B------:R-:W-:-:S04]  /*1270*/  LOP3.LUT R0, R3, 0x80000000, R0, 0x48, !PT ;  /* 0x8000000003007812 */ /* 0x000fc800078e4800 */
[----:B------:R-:W-:Y:S01]  /*1280*/  LOP3.LUT R0, R0, 0x7f800000, RZ, 0xfc, !PT ;  /* 0x7f80000000007812 */ /* 0x000fe200078efcff */
[----:B------:R-:W-:Y:S06]  /*1290*/  BRA `(.L_x_24) ;  /* 0x0000000000147947 */ /* 0x000fec0003800000 */
.L_x_18:
[----:B------:R-:W-:Y:S01]  /*12a0*/  LOP3.LUT R0, R3, 0x80000000, R0, 0x48, !PT ;  /* 0x8000000003007812 */ /* 0x000fe200078e4800 */
[----:B------:R-:W-:Y:S06]  /*12b0*/  BRA `(.L_x_24) ;  /* 0x00000000000c7947 */ /* 0x000fec0003800000 */
.L_x_17:
[----:B------:R-:W0:Y:S01]  /*12c0*/  MUFU.RSQ R0, -QNAN ;  /* 0xffc0000000007908 */ /* 0x000e220000001400 */
[----:B------:R-:W-:Y:S05]  /*12d0*/  BRA `(.L_x_24) ;  /* 0x0000000000047947 */ /* 0x000fea0003800000 */
.L_x_16:
[----:B------:R-:W-:-:S07]  /*12e0*/  FADD.FTZ R0, R0, R3 ;  /* 0x0000000300007221 */ /* 0x000fce0000010000 */
.L_x_24:
[----:B------:R-:W-:Y:S05]  /*12f0*/  BSYNC.RECONVERGENT B1 ;  /* 0x0000000000017941 */ /* 0x000fea0003800200 */
.L_x_14:
[----:B------:R-:W-:Y:S01]  /*1300*/  HFMA2 R7, -RZ, RZ, 0, 0 ;  /* 0x00000000ff077431 */ /* 0x000fe200000001ff */
[----:B------:R-:W-:-:S04]  /*1310*/  MOV R6, R4 ;  /* 0x0000000400067202 */ /* 0x000fc80000000f00 */
[----:B0-----:R-:W-:Y:S05]  /*1320*/  RET.REL.NODEC R6 `(_Z13rmsnormKernelPfS_ii) ;  /* 0xffffffec06347950 */ /* 0x001fea0003c3ffff */
.L_x_25:
[----:B------:R-:W-:-:S00]  /*1330*/  BRA `(.L_x_25) ;  /* 0xfffffffc00fc7947 */ /* 0x000fc0000383ffff */
[----:B------:R-:W-:-:S00]  /*1340*/  NOP ;  /* 0x0000000000007918 */ /* 0x000fc00000000000 */
        /* <DEDUP_REMOVED lines=11> */
.L_x_27:


//--------------------- .nv.shared.reserved.0     --------------------------
	.section	.nv.shared.reserved.0,"aw",@nobits
	.weak		__nv_reservedSMEM_offset_0_alias
	.size		__nv_reservedSMEM_offset_0_alias, 0, 64
	.other		__nv_reservedSMEM_offset_0_alias,@"STO_CUDA_RESERVED_SHARED STV_DEFAULT"
__nv_reservedSMEM_offset_0_alias:
	.zero		0
	.zero		64


//--------------------- .nv.constant0._Z13rmsnormKernelPfS_ii --------------------------
	.section	.nv.constant0._Z13rmsnormKernelPfS_ii,"a",@progbits
	.sectionflags	@""
	.align	4
.nv.constant0._Z13rmsnormKernelPfS_ii:
	.zero		920


//--------------------- SYMBOLS --------------------------

	.type		.nv.reservedSmem.offset0,@object
	.size		.nv.reservedSmem.offset0,0x4
